//
// Generated by NVIDIA NVVM Compiler
//
// Compiler Build ID: CL-36424714
// Cuda compilation tools, release 13.0, V13.0.88
// Based on NVVM 20.0.0
//

.version 9.0
.target sm_100
.address_size 64

	// .globl	_Z18gInitializeStoragePf

.visible .entry _Z18gInitializeStoragePf(
	.param .u64 .ptr .align 1 _Z18gInitializeStoragePf_param_0
)
{
	.reg .b32 	%r<11>;
	.reg .b32 	%f<2>;
	.reg .b64 	%rd<5>;

	ld.param.u64 	%rd1, [_Z18gInitializeStoragePf_param_0];
	cvta.to.global.u64 	%rd2, %rd1;
	mov.u32 	%r1, %tid.x;
	mov.u32 	%r2, %ctaid.x;
	mov.u32 	%r3, %ntid.x;
	mov.u32 	%r4, %tid.y;
	mov.u32 	%r5, %ctaid.y;
	mov.u32 	%r6, %ntid.y;
	mad.lo.s32 	%r7, %r5, %r6, %r4;
	mov.u32 	%r8, %nctaid.x;
	mad.lo.s32 	%r9, %r7, %r8, %r2;
	mad.lo.s32 	%r10, %r9, %r3, %r1;
	cvt.rn.f32.s32 	%f1, %r10;
	mul.wide.s32 	%rd3, %r10, 4;
	add.s64 	%rd4, %rd2, %rd3;
	st.global.f32 	[%rd4], %f1;
	ret;

}
	// .globl	_Z11gTranspose0PfS_
.visible .entry _Z11gTranspose0PfS_(
	.param .u64 .ptr .align 1 _Z11gTranspose0PfS__param_0,
	.param .u64 .ptr .align 1 _Z11gTranspose0PfS__param_1
)
{
	.reg .b32 	%r<13>;
	.reg .b32 	%f<2>;
	.reg .b64 	%rd<9>;

	ld.param.u64 	%rd1, [_Z11gTranspose0PfS__param_0];
	ld.param.u64 	%rd2, [_Z11gTranspose0PfS__param_1];
	cvta.to.global.u64 	%rd3, %rd2;
	cvta.to.global.u64 	%rd4, %rd1;
	mov.u32 	%r1, %tid.x;
	mov.u32 	%r2, %ctaid.x;
	mov.u32 	%r3, %ntid.x;
	mad.lo.s32 	%r4, %r2, %r3, %r1;
	mov.u32 	%r5, %tid.y;
	mov.u32 	%r6, %ctaid.y;
	mov.u32 	%r7, %ntid.y;
	mad.lo.s32 	%r8, %r6, %r7, %r5;
	mov.u32 	%r9, %nctaid.x;
	mul.lo.s32 	%r10, %r3, %r9;
	mad.lo.s32 	%r11, %r8, %r10, %r4;
	mul.wide.s32 	%rd5, %r11, 4;
	add.s64 	%rd6, %rd4, %rd5;
	ld.global.f32 	%f1, [%rd6];
	mad.lo.s32 	%r12, %r4, %r10, %r8;
	mul.wide.s32 	%rd7, %r12, 4;
	add.s64 	%rd8, %rd3, %rd7;
	st.global.f32 	[%rd8], %f1;
	ret;

}


// ===== COMPILED SASS (sm_100) =====

	.target	sm_100

	.elftype	@"ET_EXEC"


//--------------------- .note.nv.tkinfo           --------------------------
	.section	.note.nv.tkinfo,"",@"SHT_NOTE"
	.sectionflags	@"SHF_NOTE_NV_TKINFO"
	.tkinfo
        /*0018*/ 	.word	0x00000002
        /*0030*/ 	.string	""
        /*0030*/ 	.string	"ptxas"
        /*0030*/ 	.string	"Cuda compilation tools, release 13.0, V13.0.88"
        /*0030*/ 	.string	"Build cuda_13.0.r13.0/compiler.36424714_0"
        /*0030*/ 	.string	"-arch sm_100 -m 64 "



//--------------------- .note.nv.cuinfo           --------------------------
	.section	.note.nv.cuinfo,"",@"SHT_NOTE"
	.sectionflags	@"SHF_NOTE_NV_CUINFO"
        /*0018*/ 	.short	0x0002
        /*001a*/ 	.short	0x0064
        /*001c*/ 	.short	0x0082
	.zero		2


//--------------------- .nv.info                  --------------------------
	.section	.nv.info,"",@"SHT_CUDA_INFO"
	.align	4


	//----- nvinfo : EIATTR_REGCOUNT
	.align		4
        /*0000*/ 	.byte	0x04, 0x2f
        /*0002*/ 	.short	(.L_1 - .L_0)
	.align		4
.L_0:
        /*0004*/ 	.word	index@(_Z18gInitializeStoragePf)
        /*0008*/ 	.word	0x0000000c


	//----- nvinfo : EIATTR_FRAME_SIZE
	.align		4
.L_1:
        /*000c*/ 	.byte	0x04, 0x11
        /*000e*/ 	.short	(.L_3 - .L_2)
	.align		4
.L_2:
        /*0010*/ 	.word	index@(_Z18gInitializeStoragePf)
        /*0014*/ 	.word	0x00000000


	//----- nvinfo : EIATTR_REGCOUNT
	.align		4
.L_3:
        /*0018*/ 	.byte	0x04, 0x2f
        /*001a*/ 	.short	(.L_5 - .L_4)
	.align		4
.L_4:
        /*001c*/ 	.word	index@(_Z11gTranspose0PfS_)
        /*0020*/ 	.word	0x0000000a


	//----- nvinfo : EIATTR_FRAME_SIZE
	.align		4
.L_5:
        /*0024*/ 	.byte	0x04, 0x11
        /*0026*/ 	.short	(.L_7 - .L_6)
	.align		4
.L_6:
        /*0028*/ 	.word	index@(_Z11gTranspose0PfS_)
        /*002c*/ 	.word	0x00000000


	//----- nvinfo : EIATTR_MIN_STACK_SIZE
	.align		4
.L_7:
        /*0030*/ 	.byte	0x04, 0x12
        /*0032*/ 	.short	(.L_9 - .L_8)
	.align		4
.L_8:
        /*0034*/ 	.word	index@(_Z11gTranspose0PfS_)
        /*0038*/ 	.word	0x00000000


	//----- nvinfo : EIATTR_MIN_STACK_SIZE
	.align		4
.L_9:
        /*003c*/ 	.byte	0x04, 0x12
        /*003e*/ 	.short	(.L_11 - .L_10)
	.align		4
.L_10:
        /*0040*/ 	.word	index@(_Z18gInitializeStoragePf)
        /*0044*/ 	.word	0x00000000
.L_11:


//--------------------- .nv.compat                --------------------------
	.section	.nv.compat,"",@"SHT_CUDA_COMPAT_INFO"
	.align	4
        /*0000*/ 	.byte	0x02, 0x09, 0x00, 0x00, 0x02, 0x02, 0x01, 0x00, 0x02, 0x05, 0x05, 0x00, 0x03, 0x07, 0x01, 0x01
        /*0010*/ 	.byte	0x02, 0x03, 0x00, 0x00, 0x02, 0x06, 0x01, 0x00, 0x04, 0x0b, 0x08, 0x00, 0x09, 0x00, 0x00, 0x00
        /*0020*/ 	.byte	0x00, 0x00, 0x00, 0x00


//--------------------- .nv.info._Z11gTranspose0PfS_ --------------------------
	.section	.nv.info._Z11gTranspose0PfS_,"",@"SHT_CUDA_INFO"
	.sectionflags	@""
	.align	4


	//----- nvinfo : EIATTR_CUDA_API_VERSION
	.align		4
        /*0000*/ 	.byte	0x04, 0x37
        /*0002*/ 	.short	(.L_13 - .L_12)
.L_12:
        /*0004*/ 	.word	0x00000082


	//----- nvinfo : EIATTR_KPARAM_INFO
	.align		4
.L_13:
        /*0008*/ 	.byte	0x04, 0x17
        /*000a*/ 	.short	(.L_15 - .L_14)
.L_14:
        /*000c*/ 	.word	0x00000000
        /*0010*/ 	.short	0x0001
        /*0012*/ 	.short	0x0008
        /*0014*/ 	.byte	0x00, 0xf5, 0x21, 0x00


	//----- nvinfo : EIATTR_KPARAM_INFO
	.align		4
.L_15:
        /*0018*/ 	.byte	0x04, 0x17
        /*001a*/ 	.short	(.L_17 - .L_16)
.L_16:
        /*001c*/ 	.word	0x00000000
        /*0020*/ 	.short	0x0000
        /*0022*/ 	.short	0x0000
        /*0024*/ 	.byte	0x00, 0xf5, 0x21, 0x00


	//----- nvinfo : EIATTR_SPARSE_MMA_MASK
	.align		4
.L_17:
        /*0028*/ 	.byte	0x03, 0x50
        /*002a*/ 	.short	0x0000


	//----- nvinfo : EIATTR_MAXREG_COUNT
	.align		4
        /*002c*/ 	.byte	0x03, 0x1b
        /*002e*/ 	.short	0x00ff


	//----- nvinfo : EIATTR_MERCURY_ISA_VERSION
	.align		4
        /*0030*/ 	.byte	0x03, 0x5f
        /*0032*/ 	.short	0x0101


	//----- nvinfo : EIATTR_VRC_CTA_INIT_COUNT
	.align		4
        /*0034*/ 	.byte	0x02, 0x4a
	.zero		1
	.zero		1


	//----- nvinfo : EIATTR_EXIT_INSTR_OFFSETS
	.align		4
        /*0038*/ 	.byte	0x04, 0x1c
        /*003a*/ 	.short	(.L_19 - .L_18)


	//   ....[0]....
.L_18:
        /*003c*/ 	.word	0x00000140


	//----- nvinfo : EIATTR_CBANK_PARAM_SIZE
	.align		4
.L_19:
        /*0040*/ 	.byte	0x03, 0x19
        /*0042*/ 	.short	0x0010


	//----- nvinfo : EIATTR_PARAM_CBANK
	.align		4
        /*0044*/ 	.byte	0x04, 0x0a
        /*0046*/ 	.short	(.L_21 - .L_20)
	.align		4
.L_20:
        /*0048*/ 	.word	index@(.nv.constant0._Z11gTranspose0PfS_)
        /*004c*/ 	.short	0x0380
        /*004e*/ 	.short	0x0010


	//----- nvinfo : EIATTR_SW_WAR
	.align		4
.L_21:
        /*0050*/ 	.byte	0x04, 0x36
        /*0052*/ 	.short	(.L_23 - .L_22)
.L_22:
        /*0054*/ 	.word	0x00000008
.L_23:


//--------------------- .nv.info._Z18gInitializeStoragePf --------------------------
	.section	.nv.info._Z18gInitializeStoragePf,"",@"SHT_CUDA_INFO"
	.sectionflags	@""
	.align	4


	//----- nvinfo : EIATTR_CUDA_API_VERSION
	.align		4
        /*0000*/ 	.byte	0x04, 0x37
        /*0002*/ 	.short	(.L_25 - .L_24)
.L_24:
        /*0004*/ 	.word	0x00000082


	//----- nvinfo : EIATTR_KPARAM_INFO
	.align		4
.L_25:
        /*0008*/ 	.byte	0x04, 0x17
        /*000a*/ 	.short	(.L_27 - .L_26)
.L_26:
        /*000c*/ 	.word	0x00000000
        /*0010*/ 	.short	0x0000
        /*0012*/ 	.short	0x0000
        /*0014*/ 	.byte	0x00, 0xf5, 0x21, 0x00


	//----- nvinfo : EIATTR_SPARSE_MMA_MASK
	.align		4
.L_27:
        /*0018*/ 	.byte	0x03, 0x50
        /*001a*/ 	.short	0x0000


	//----- nvinfo : EIATTR_MAXREG_COUNT
	.align		4
        /*001c*/ 	.byte	0x03, 0x1b
        /*001e*/ 	.short	0x00ff


	//----- nvinfo : EIATTR_MERCURY_ISA_VERSION
	.align		4
        /*0020*/ 	.byte	0x03, 0x5f
        /*0022*/ 	.short	0x0101


	//----- nvinfo : EIATTR_VRC_CTA_INIT_COUNT
	.align		4
        /*0024*/ 	.byte	0x02, 0x4a
	.zero		1
	.zero		1


	//----- nvinfo : EIATTR_EXIT_INSTR_OFFSETS
	.align		4
        /*0028*/ 	.byte	0x04, 0x1c
        /*002a*/ 	.short	(.L_29 - .L_28)


	//   ....[0]....
.L_28:
        /*002c*/ 	.word	0x00000100


	//----- nvinfo : EIATTR_CBANK_PARAM_SIZE
	.align		4
.L_29:
        /*0030*/ 	.byte	0x03, 0x19
        /*0032*/ 	.short	0x0008


	//----- nvinfo : EIATTR_PARAM_CBANK
	.align		4
        /*0034*/ 	.byte	0x04, 0x0a
        /*0036*/ 	.short	(.L_31 - .L_30)
	.align		4
.L_30:
        /*0038*/ 	.word	index@(.nv.constant0._Z18gInitializeStoragePf)
        /*003c*/ 	.short	0x0380
        /*003e*/ 	.short	0x0008


	//----- nvinfo : EIATTR_SW_WAR
	.align		4
.L_31:
        /*0040*/ 	.byte	0x04, 0x36
        /*0042*/ 	.short	(.L_33 - .L_32)
.L_32:
        /*0044*/ 	.word	0x00000008
.L_33:


//--------------------- .nv.callgraph             --------------------------
	.section	.nv.callgraph,"",@"SHT_CUDA_CALLGRAPH"
	.align	4
	.sectionentsize	8
	.align		4
        /*0000*/ 	.word	0x00000000
	.align		4
        /*0004*/ 	.word	0xffffffff
	.align		4
        /*0008*/ 	.word	0x00000000
	.align		4
        /*000c*/ 	.word	0xfffffffe
	.align		4
        /*0010*/ 	.word	0x00000000
	.align		4
        /*0014*/ 	.word	0xfffffffd
	.align		4
        /*0018*/ 	.word	0x00000000
	.align		4
        /*001c*/ 	.word	0xfffffffc


//--------------------- .text._Z11gTranspose0PfS_ --------------------------
	.section	.text._Z11gTranspose0PfS_,"ax",@progbits
	.align	128
        .global         _Z11gTranspose0PfS_
        .type           _Z11gTranspose0PfS_,@function
        .size           _Z11gTranspose0PfS_,(.L_x_2 - _Z11gTranspose0PfS_)
        .other          _Z11gTranspose0PfS_,@"STO_CUDA_ENTRY STV_DEFAULT"
_Z11gTranspose0PfS_:
.text._Z11gTranspose0PfS_:
[----:B------:R-:W-:Y:S01]  /*0000*/  LDC R1, c[0x0][0x37c] ;  /* 0x0000df00ff017b82 */ /* 0x000fe20000000800 */
[----:B------:R-:W0:Y:S07]  /*0010*/  S2R R7, SR_TID.Y ;  /* 0x0000000000077919 */ /* 0x000e2e0000002200 */
[----:B------:R-:W1:Y:S01]  /*0020*/  LDC R5, c[0x0][0x360] ;  /* 0x0000d800ff057b82 */ /* 0x000e620000000800 */
[----:B------:R-:W2:Y:S01]  /*0030*/  LDCU.64 UR4, c[0x0][0x358] ;  /* 0x00006b00ff0477ac */ /* 0x000ea20008000a00 */
[----:B------:R-:W3:Y:S06]  /*0040*/  S2R R0, SR_TID.X ;  /* 0x0000000000007919 */ /* 0x000eec0000002100 */
[----:B------:R-:W0:Y:S08]  /*0050*/  S2UR UR7, SR_CTAID.Y ;  /* 0x00000000000779c3 */ /* 0x000e300000002600 */
[----:B------:R-:W0:Y:S01]  /*0060*/  LDC R4, c[0x0][0x364] ;  /* 0x0000d900ff047b82 */ /* 0x000e220000000800 */
[----:B------:R-:W1:Y:S07]  /*0070*/  LDCU UR8, c[0x0][0x370] ;  /* 0x00006e00ff0877ac */ /* 0x000e6e0008000800 */
[----:B------:R-:W3:Y:S08]  /*0080*/  S2UR UR6, SR_CTAID.X ;  /* 0x00000000000679c3 */ /* 0x000ef00000002500 */
[----:B------:R-:W4:Y:S01]  /*0090*/  LDC.64 R2, c[0x0][0x380] ;  /* 0x0000e000ff027b82 */ /* 0x000f220000000a00 */
[----:B-1----:R-:W-:-:S02]  /*00a0*/  IMAD R6, R5, UR8, RZ ;  /* 0x0000000805067c24 */ /* 0x002fc4000f8e02ff */
[----:B0-----:R-:W-:Y:S02]  /*00b0*/  IMAD R7, R4, UR7, R7 ;  /* 0x0000000704077c24 */ /* 0x001fe4000f8e0207 */
[----:B---3--:R-:W-:-:S04]  /*00c0*/  IMAD R0, R5, UR6, R0 ;  /* 0x0000000605007c24 */ /* 0x008fc8000f8e0200 */
[----:B------:R-:W-:-:S04]  /*00d0*/  IMAD R5, R7, R6, R0 ;  /* 0x0000000607057224 */ /* 0x000fc800078e0200 */
[----:B----4-:R-:W-:Y:S02]  /*00e0*/  IMAD.WIDE R2, R5, 0x4, R2 ;  /* 0x0000000405027825 */ /* 0x010fe400078e0202 */
[----:B------:R-:W0:Y:S04]  /*00f0*/  LDC.64 R4, c[0x0][0x388] ;  /* 0x0000e200ff047b82 */ /* 0x000e280000000a00 */
[----:B--2---:R-:W2:Y:S01]  /*0100*/  LDG.E R3, desc[UR4][R2.64] ;  /* 0x0000000402037981 */ /* 0x004ea2000c1e1900 */
[----:B------:R-:W-:-:S04]  /*0110*/  IMAD R7, R0, R6, R7 ;  /* 0x0000000600077224 */ /* 0x000fc800078e0207 */
[----:B0-----:R-:W-:-:S05]  /*0120*/  IMAD.WIDE R4, R7, 0x4, R4 ;  /* 0x0000000407047825 */ /* 0x001fca00078e0204 */
[----:B--2---:R-:W-:Y:S01]  /*0130*/  STG.E desc[UR4][R4.64], R3 ;  /* 0x0000000304007986 */ /* 0x004fe2000c101904 */
[----:B------:R-:W-:Y:S05]  /*0140*/  EXIT ;  /* 0x000000000000794d */ /* 0x000fea0003800000 */
.L_x_0:
[----:B------:R-:W-:-:S00]  /*0150*/  BRA `(.L_x_0) ;  /* 0xfffffffc00fc7947 */ /* 0x000fc0000383ffff */
[----:B------:R-:W-:-:S00]  /*0160*/  NOP ;  /* 0x0000000000007918 */ /* 0x000fc00000000000 */
        /* <DEDUP_REMOVED lines=9> */
.L_x_2:


//--------------------- .text._Z18gInitializeStoragePf --------------------------
	.section	.text._Z18gInitializeStoragePf,"ax",@progbits
	.align	128
        .global         _Z18gInitializeStoragePf
        .type           _Z18gInitializeStoragePf,@function
        .size           _Z18gInitializeStoragePf,(.L_x_3 - _Z18gInitializeStoragePf)
        .other          _Z18gInitializeStoragePf,@"STO_CUDA_ENTRY STV_DEFAULT"
_Z18gInitializeStoragePf:
.text._Z18gInitializeStoragePf:
[----:B------:R-:W-:Y:S01]  /*0000*/  LDC R1, c[0x0][0x37c] ;  /* 0x0000df00ff017b82 */ /* 0x000fe20000000800 */
[----:B------:R-:W0:Y:S01]  /*0010*/  S2R R0, SR_TID.Y ;  /* 0x0000000000007919 */ /* 0x000e220000002200 */
[----:B------:R-:W1:Y:S06]  /*0020*/  LDCU UR7, c[0x0][0x360] ;  /* 0x00006c00ff0777ac */ /* 0x000e6c0008000800 */
[----:B------:R-:W0:Y:S01]  /*0030*/  S2UR UR4, SR_CTAID.Y ;  /* 0x00000000000479c3 */ /* 0x000e220000002600 */
[----:B------:R-:W1:Y:S07]  /*0040*/  S2R R5, SR_TID.X ;  /* 0x0000000000057919 */ /* 0x000e6e0000002100 */
[----:B------:R-:W0:Y:S08]  /*0050*/  LDC R7, c[0x0][0x364] ;  /* 0x0000d900ff077b82 */ /* 0x000e300000000800 */
[----:B------:R-:W2:Y:S08]  /*0060*/  S2UR UR6, SR_CTAID.X ;  /* 0x00000000000679c3 */ /* 0x000eb00000002500 */
[----:B------:R-:W2:Y:S08]  /*0070*/  LDC R9, c[0x0][0x370] ;  /* 0x0000dc00ff097b82 */ /* 0x000eb00000000800 */
[----:B------:R-:W3:Y:S01]  /*0080*/  LDC.64 R2, c[0x0][0x380] ;  /* 0x0000e000ff027b82 */ /* 0x000ee20000000a00 */
[----:B0-----:R-:W-:Y:S01]  /*0090*/  IMAD R0, R7, UR4, R0 ;  /* 0x0000000407007c24 */ /* 0x001fe2000f8e0200 */
[----:B------:R-:W0:Y:S03]  /*00a0*/  LDCU.64 UR4, c[0x0][0x358] ;  /* 0x00006b00ff0477ac */ /* 0x000e260008000a00 */
[----:B--2---:R-:W-:-:S04]  /*00b0*/  IMAD R0, R0, R9, UR6 ;  /* 0x0000000600007e24 */ /* 0x004fc8000f8e0209 */
[----:B-1----:R-:W-:-:S04]  /*00c0*/  IMAD R5, R0, UR7, R5 ;  /* 0x0000000700057c24 */ /* 0x002fc8000f8e0205 */
[----:B---3--:R-:W-:Y:S01]  /*00d0*/  IMAD.WIDE R2, R5, 0x4, R2 ;  /* 0x0000000405027825 */ /* 0x008fe200078e0202 */
[----:B------:R-:W-:-:S05]  /*00e0*/  I2FP.F32.S32 R5, R5 ;  /* 0x0000000500057245 */ /* 0x000fca0000201400 */
[----:B0-----:R-:W-:Y:S01]  /*00f0*/  STG.E desc[UR4][R2.64], R5 ;  /* 0x0000000502007986 */ /* 0x001fe2000c101904 */
[----:B------:R-:W-:Y:S05]  /*0100*/  EXIT ;  /* 0x000000000000794d */ /* 0x000fea0003800000 */
.L_x_1:
        /* <DEDUP_REMOVED lines=15> */
.L_x_3:


//--------------------- .nv.shared.reserved.0     --------------------------
	.section	.nv.shared.reserved.0,"aw",@nobits
	.weak		__nv_reservedSMEM_offset_0_alias
	.size		__nv_reservedSMEM_offset_0_alias, 0, 64
	.other		__nv_reservedSMEM_offset_0_alias,@"STO_CUDA_RESERVED_SHARED STV_DEFAULT"
__nv_reservedSMEM_offset_0_alias:
	.zero		0
	.zero		64


//--------------------- .nv.constant0._Z11gTranspose0PfS_ --------------------------
	.section	.nv.constant0._Z11gTranspose0PfS_,"a",@progbits
	.sectionflags	@""
	.align	4
.nv.constant0._Z11gTranspose0PfS_:
	.zero		912


//--------------------- .nv.constant0._Z18gInitializeStoragePf --------------------------
	.section	.nv.constant0._Z18gInitializeStoragePf,"a",@progbits
	.sectionflags	@""
	.align	4
.nv.constant0._Z18gInitializeStoragePf:
	.zero		904


//--------------------- SYMBOLS --------------------------

	.type		.nv.reservedSmem.offset0,@object
	.size		.nv.reservedSmem.offset0,0x4
